	.headerflags	@"EF_CUDA_TEXMODE_UNIFIED EF_CUDA_64BIT_ADDRESS EF_CUDA_ACCELERATORS EF_CUDA_SM90 EF_CUDA_VIRTUAL_SM(EF_CUDA_SM90)"
	.elftype	@"ET_EXEC"


//--------------------- .nv.info                  --------------------------
	.section	.nv.info,"",@"SHT_CUDA_INFO"
	.align	4


	//----- nvinfo : EIATTR_REGCOUNT
	.align		4
        /*0000*/ 	.byte	0x04, 0x2f
        /*0002*/ 	.short	(.L_2 - .L_1)
	.align		4
.L_1:
        /*0004*/ 	.word	index@(triton_poi_fused_cat_18)
        /*0008*/ 	.word	0x00000020


	//----- nvinfo : EIATTR_MIN_STACK_SIZE
	.align		4
.L_2:
        /*000c*/ 	.byte	0x04, 0x12
        /*000e*/ 	.short	(.L_4 - .L_3)
	.align		4
.L_3:
        /*0010*/ 	.word	index@(triton_poi_fused_cat_18)
        /*0014*/ 	.word	0x00000000


	//----- nvinfo : EIATTR_FRAME_SIZE
	.align		4
.L_4:
        /*0018*/ 	.byte	0x04, 0x11
        /*001a*/ 	.short	(.L_6 - .L_5)
	.align		4
.L_5:
        /*001c*/ 	.word	index@(triton_poi_fused_cat_18)
        /*0020*/ 	.word	0x00000000


	//----- nvinfo : EIATTR_MIN_STACK_SIZE
	.align		4
.L_6:
        /*0024*/ 	.byte	0x04, 0x12
        /*0026*/ 	.short	(.L_8 - .L_7)
	.align		4
.L_7:
        /*0028*/ 	.word	index@(triton_poi_fused_cat_18)
        /*002c*/ 	.word	0x00000000
.L_8:


//--------------------- .nv.info.triton_poi_fused_cat_18 --------------------------
	.section	.nv.info.triton_poi_fused_cat_18,"",@"SHT_CUDA_INFO"
	.sectionflags	@""
	.align	4


	//----- nvinfo : EIATTR_CUDA_API_VERSION
	.align		4
        /*0000*/ 	.byte	0x04, 0x37
        /*0002*/ 	.short	(.L_10 - .L_9)
.L_9:
        /*0004*/ 	.word	0x0000007c


	//----- nvinfo : EIATTR_KPARAM_INFO
	.align		4
.L_10:
        /*0008*/ 	.byte	0x04, 0x17
        /*000a*/ 	.short	(.L_12 - .L_11)
.L_11:
        /*000c*/ 	.word	0x00000000
        /*0010*/ 	.short	0x0003
        /*0012*/ 	.short	0x0018
        /*0014*/ 	.byte	0x00, 0xf0, 0x11, 0x00


	//----- nvinfo : EIATTR_KPARAM_INFO
	.align		4
.L_12:
        /*0018*/ 	.byte	0x04, 0x17
        /*001a*/ 	.short	(.L_14 - .L_13)
.L_13:
        /*001c*/ 	.word	0x00000000
        /*0020*/ 	.short	0x0002
        /*0022*/ 	.short	0x0010
        /*0024*/ 	.byte	0x00, 0xf4, 0x21, 0x00


	//----- nvinfo : EIATTR_KPARAM_INFO
	.align		4
.L_14:
        /*0028*/ 	.byte	0x04, 0x17
        /*002a*/ 	.short	(.L_16 - .L_15)
.L_15:
        /*002c*/ 	.word	0x00000000
        /*0030*/ 	.short	0x0001
        /*0032*/ 	.short	0x0008
        /*0034*/ 	.byte	0x00, 0xf4, 0x21, 0x00


	//----- nvinfo : EIATTR_KPARAM_INFO
	.align		4
.L_16:
        /*0038*/ 	.byte	0x04, 0x17
        /*003a*/ 	.short	(.L_18 - .L_17)
.L_17:
        /*003c*/ 	.word	0x00000000
        /*0040*/ 	.short	0x0000
        /*0042*/ 	.short	0x0000
        /*0044*/ 	.byte	0x00, 0xf4, 0x21, 0x00


	//----- nvinfo : EIATTR_SPARSE_MMA_MASK
	.align		4
.L_18:
        /*0048*/ 	.byte	0x03, 0x50
        /*004a*/ 	.short	0x0000


	//----- nvinfo : EIATTR_MAXREG_COUNT
	.align		4
        /*004c*/ 	.byte	0x03, 0x1b
        /*004e*/ 	.short	0x00ff


	//----- nvinfo : EIATTR_EXIT_INSTR_OFFSETS
	.align		4
        /*0050*/ 	.byte	0x04, 0x1c
        /*0052*/ 	.short	(.L_20 - .L_19)


	//   ....[0]....
.L_19:
        /*0054*/ 	.word	0x000013a0


	//----- nvinfo : EIATTR_REQNTID
	.align		4
.L_20:
        /*0058*/ 	.byte	0x04, 0x10
        /*005a*/ 	.short	(.L_22 - .L_21)
.L_21:
        /*005c*/ 	.word	0x00000080
        /*0060*/ 	.word	0x00000001
        /*0064*/ 	.word	0x00000001


	//----- nvinfo : EIATTR_CBANK_PARAM_SIZE
	.align		4
.L_22:
        /*0068*/ 	.byte	0x03, 0x19
        /*006a*/ 	.short	0x001c


	//----- nvinfo : EIATTR_PARAM_CBANK
	.align		4
        /*006c*/ 	.byte	0x04, 0x0a
        /*006e*/ 	.short	(.L_24 - .L_23)
	.align		4
.L_23:
        /*0070*/ 	.word	index@(.nv.constant0.triton_poi_fused_cat_18)
        /*0074*/ 	.short	0x0210
        /*0076*/ 	.short	0x001c


	//----- nvinfo : EIATTR_SW_WAR
	.align		4
.L_24:
        /*0078*/ 	.byte	0x04, 0x36
        /*007a*/ 	.short	(.L_26 - .L_25)
.L_25:
        /*007c*/ 	.word	0x00000008
.L_26:


//--------------------- .nv.callgraph             --------------------------
	.section	.nv.callgraph,"",@"SHT_CUDA_CALLGRAPH"
	.align	4
	.sectionentsize	8
	.align		4
        /*0000*/ 	.word	0x00000000
	.align		4
        /*0004*/ 	.word	0xffffffff
	.align		4
        /*0008*/ 	.word	0x00000000
	.align		4
        /*000c*/ 	.word	0xfffffffe
	.align		4
        /*0010*/ 	.word	0x00000000
	.align		4
        /*0014*/ 	.word	0xfffffffd
	.align		4
        /*0018*/ 	.word	0x00000000
	.align		4
        /*001c*/ 	.word	0xfffffffc


//--------------------- .nv.constant4             --------------------------
	.section	.nv.constant4,"a",@progbits
	.align	8
	.align		8
.nv.constant4:
        /*0000*/ 	.dword	_$_str


//--------------------- .text.triton_poi_fused_cat_18 --------------------------
	.section	.text.triton_poi_fused_cat_18,"ax",@progbits
	.align	128
        .global         triton_poi_fused_cat_18
        .type           triton_poi_fused_cat_18,@function
        .size           triton_poi_fused_cat_18,(.L_x_1 - triton_poi_fused_cat_18)
        .other          triton_poi_fused_cat_18,@"STO_CUDA_ENTRY STV_DEFAULT"
triton_poi_fused_cat_18:
.text.triton_poi_fused_cat_18:
[----:B------:R-:W-:Y:S01]  /*0000*/  LDC R1, c[0x0][0x28] ;  /* 0x00000a00ff017b82 */ /* 0x000fe20000000800 */
[----:B------:R-:W1:Y:S07]  /*0010*/  S2R R0, SR_TID.X ;  /* 0x0000000000007919 */ /* 0x000e6e0000002100 */
[----:B------:R-:W2:Y:S01]  /*0020*/  LDC.64 R8, c[0x0][0x210] ;  /* 0x00008400ff087b82 */ /* 0x000ea20000000a00 */
[----:B------:R-:W-:Y:S01]  /*0030*/  CS2R R6, SRZ ;  /* 0x0000000000067805 */ /* 0x000fe2000001ff00 */
[----:B------:R-:W-:Y:S01]  /*0040*/  ULDC.64 UR4, c[0x0][0x208] ;  /* 0x0000820000047ab9 */ /* 0x000fe20000000a00 */
[----:B------:R-:W3:Y:S01]  /*0050*/  S2R R23, SR_CTAID.X ;  /* 0x0000000000177919 */ /* 0x000ee20000002500 */
[----:B------:R-:W-:Y:S01]  /*0060*/  IMAD.MOV.U32 R14, RZ, RZ, 0x3ab5ebe6 ;  /* 0x3ab5ebe6ff0e7424 */ /* 0x000fe200078e00ff */
[----:B------:R-:W-:Y:S01]  /*0070*/  ULDC.64 UR6, c[0x0][0x218] ;  /* 0x0000860000067ab9 */ /* 0x000fe20000000a00 */
[----:B-1----:R-:W-:Y:S01]  /*0080*/  IMAD.SHL.U32 R0, R0, 0x4, RZ ;  /* 0x0000000400007824 */ /* 0x002fe200078e00ff */
[----:B---3--:R-:W-:-:S04]  /*0090*/  SHF.R.S32.HI R12, RZ, 0x15, R23 ;  /* 0x00000015ff0c7819 */ /* 0x008fc80000011417 */
[----:B------:R-:W-:Y:S02]  /*00a0*/  LOP3.LUT R0, R0, 0x1fc, RZ, 0xc0, !PT ;  /* 0x000001fc00007812 */ /* 0x000fe400078ec0ff */
[----:B------:R-:W-:-:S03]  /*00b0*/  SGXT R12, R12, 0x1 ;  /* 0x000000010c0c781a */ /* 0x000fc60000000200 */
[----:B------:R-:W-:-:S05]  /*00c0*/  IMAD R23, R23, 0x400, R0 ;  /* 0x0000040017177824 */ /* 0x000fca00078e0200 */
[CC--:B------:R-:W-:Y:S02]  /*00d0*/  LEA.HI R3, R12.reuse, R23.reuse, RZ, 0xf ;  /* 0x000000170c037211 */ /* 0x0c0fe400078f78ff */
[----:B------:R-:W-:Y:S02]  /*00e0*/  LEA.HI R4, R12, R23, RZ, 0x15 ;  /* 0x000000170c047211 */ /* 0x000fe400078fa8ff */
[----:B------:R-:W-:Y:S02]  /*00f0*/  SHF.R.S32.HI R0, RZ, 0xf, R3 ;  /* 0x0000000fff007819 */ /* 0x000fe40000011403 */
[----:B------:R-:W-:Y:S02]  /*0100*/  SHF.R.S32.HI R10, RZ, 0x15, R4 ;  /* 0x00000015ff0a7819 */ /* 0x000fe40000011404 */
[----:B------:R-:W-:Y:S02]  /*0110*/  LEA.HI R2, R0, R0, RZ, 0x6 ;  /* 0x0000000000027211 */ /* 0x000fe400078f30ff */
[----:B------:R-:W-:Y:S01]  /*0120*/  LOP3.LUT R4, R4, 0xffe00000, RZ, 0xc0, !PT ;  /* 0xffe0000004047812 */ /* 0x000fe200078ec0ff */
[----:B------:R-:W-:Y:S01]  /*0130*/  IMAD.SHL.U32 R10, R10, 0x100000, RZ ;  /* 0x001000000a0a7824 */ /* 0x000fe200078e00ff */
[----:B------:R-:W-:-:S04]  /*0140*/  LOP3.LUT R5, R2, 0xffffffc0, RZ, 0xc0, !PT ;  /* 0xffffffc002057812 */ /* 0x000fc800078ec0ff */
[----:B------:R-:W-:Y:S01]  /*0150*/  IADD3 R19, R10, R23, -R4 ;  /* 0x000000170a137210 */ /* 0x000fe20007ffe804 */
[----:B------:R-:W-:Y:S01]  /*0160*/  IMAD.IADD R0, R0, 0x1, -R5 ;  /* 0x0000000100007824 */ /* 0x000fe200078e0a05 */
[----:B------:R-:W-:-:S03]  /*0170*/  CS2R R4, SRZ ;  /* 0x0000000000047805 */ /* 0x000fc6000001ff00 */
[----:B--2---:R-:W-:Y:S01]  /*0180*/  IMAD.WIDE R18, R19, 0x4, R8 ;  /* 0x0000000413127825 */ /* 0x004fe200078e0208 */
[----:B------:R-:W-:-:S13]  /*0190*/  ISETP.GE.AND P1, PT, R0, 0x20, PT ;  /* 0x000000200000780c */ /* 0x000fda0003f26270 */
[----:B------:R-:W2:Y:S01]  /*01a0*/  @!P1 LDG.E.128 R4, desc[UR4][R18.64] ;  /* 0x0000000412049981 */ /* 0x000ea2000c1e1d00 */
[----:B------:R-:W-:Y:S02]  /*01b0*/  SHF.R.S32.HI R24, RZ, 0x1f, R10 ;  /* 0x0000001fff187819 */ /* 0x000fe4000001140a */
[----:B--2---:R-:W-:Y:S02]  /*01c0*/  SEL R22, R4, RZ, !P1 ;  /* 0x000000ff04167207 */ /* 0x004fe40004800000 */
[----:B------:R-:W-:Y:S02]  /*01d0*/  SEL R20, R5, RZ, !P1 ;  /* 0x000000ff05147207 */ /* 0x000fe40004800000 */
[----:B------:R-:W-:Y:S01]  /*01e0*/  SEL R16, R7, RZ, !P1 ;  /* 0x000000ff07107207 */ /* 0x000fe20004800000 */
[C---:B------:R-:W-:Y:S01]  /*01f0*/  FMUL R4, R22.reuse, 1.4426950216293334961 ;  /* 0x3fb8aa3b16047820 */ /* 0x040fe20000400000 */
[----:B------:R-:W-:Y:S01]  /*0200*/  FADD.FTZ R2, |R22|, -RZ ;  /* 0x800000ff16027221 */ /* 0x000fe20000010200 */
[----:B------:R-:W-:-:S02]  /*0210*/  FMUL R17, R20, 1.4426950216293334961 ;  /* 0x3fb8aa3b14117820 */ /* 0x000fc40000400000 */
[----:B------:R-:W-:Y:S02]  /*0220*/  FMUL R21, R16, 1.4426950216293334961 ;  /* 0x3fb8aa3b10157820 */ /* 0x000fe40000400000 */
[----:B------:R-:W1:Y:S01]  /*0230*/  FRND R4, R4 ;  /* 0x0000000400047307 */ /* 0x000e620000201000 */
[----:B------:R-:W-:Y:S02]  /*0240*/  FSETP.GEU.AND P0, PT, R2, 0.40999999642372131348, PT ;  /* 0x3ed1eb850200780b */ /* 0x000fe40003f0e000 */
[----:B------:R-:W-:-:S05]  /*0250*/  SEL R2, R6, RZ, !P1 ;  /* 0x000000ff06027207 */ /* 0x000fca0004800000 */
[----:B------:R-:W-:Y:S01]  /*0260*/  FMUL R5, R2, 1.4426950216293334961 ;  /* 0x3fb8aa3b02057820 */ /* 0x000fe20000400000 */
[----:B------:R-:W2:Y:S01]  /*0270*/  FRND R17, R17 ;  /* 0x0000001100117307 */ /* 0x000ea20000201000 */
[----:B-1----:R-:W-:Y:S02]  /*0280*/  FSEL R15, R4, RZ, P0 ;  /* 0x000000ff040f7208 */ /* 0x002fe40000000000 */
[----:B------:R-:W-:-:S05]  /*0290*/  LOP3.LUT R4, R3, 0xffff8000, RZ, 0xc0, !PT ;  /* 0xffff800003047812 */ /* 0x000fca00078ec0ff */
[----:B------:R-:W-:Y:S01]  /*02a0*/  FRND R21, R21 ;  /* 0x0000001500157307 */ /* 0x000fe20000201000 */
[C---:B------:R-:W-:Y:S01]  /*02b0*/  FSETP.NEU.AND P6, PT, R15.reuse, 128, PT ;  /* 0x430000000f00780b */ /* 0x040fe20003fcd000 */
[----:B------:R-:W-:Y:S01]  /*02c0*/  FFMA.FTZ R6, -R15, 0.693145751953125, R22 ;  /* 0x3f3172000f067823 */ /* 0x000fe20000010116 */
[C---:B------:R-:W-:Y:S01]  /*02d0*/  ISETP.GT.AND P0, PT, R0.reuse, 0x1f, PT ;  /* 0x0000001f0000780c */ /* 0x040fe20003f04270 */
[----:B------:R-:W-:Y:S01]  /*02e0*/  IMAD.IADD R7, R23, 0x1, -R4 ;  /* 0x0000000117077824 */ /* 0x000fe200078e0a04 */
[C---:B------:R-:W-:Y:S01]  /*02f0*/  FSEL R18, R15.reuse, 127, P6 ;  /* 0x42fe00000f127808 */ /* 0x040fe20003000000 */
[----:B------:R-:W-:Y:S01]  /*0300*/  FFMA.FTZ R11, -R15, 1.428606765330187045e-06, R6 ;  /* 0x35bfbe8e0f0b7823 */ /* 0x000fe20000010106 */
[----:B------:R-:W-:Y:S01]  /*0310*/  IMAD.SHL.U32 R6, R0, 0x8000, RZ ;  /* 0x0000800000067824 */ /* 0x000fe200078e00ff */
[----:B------:R1:W-:Y:S02]  /*0320*/  FRND R3, R5 ;  /* 0x0000000500037307 */ /* 0x0003e40000201000 */
[----:B------:R-:W-:-:S02]  /*0330*/  FFMA.FTZ R4, R11, R14, 0.0083824126049876213074 ;  /* 0x3c0956630b047423 */ /* 0x000fc4000001000e */
[----:B------:R-:W-:Y:S02]  /*0340*/  IADD3 R0, P2, P3, R6, R7, R10 ;  /* 0x0000000706007210 */ /* 0x000fe40007b5e00a */
[C---:B------:R-:W-:Y:S01]  /*0350*/  FFMA.FTZ R4, R11.reuse, R4, 0.041667830199003219604 ;  /* 0x3d2aabe30b047423 */ /* 0x040fe20000010004 */
[----:B------:R-:W-:Y:S01]  /*0360*/  SHF.R.S32.HI R7, RZ, 0x1f, R7 ;  /* 0x0000001fff077819 */ /* 0x000fe20000011407 */
[----:B------:R-:W3:Y:S01]  /*0370*/  MUFU.EX2 R18, R18 ;  /* 0x0000001200127308 */ /* 0x000ee20000000800 */
[----:B-1----:R-:W-:Y:S01]  /*0380*/  SHF.R.S32.HI R5, RZ, 0x1f, R6 ;  /* 0x0000001fff057819 */ /* 0x002fe20000011406 */
[----:B------:R-:W-:Y:S01]  /*0390*/  FFMA.FTZ R4, R11, R4, 0.16666397452354431152 ;  /* 0x3e2aa9f60b047423 */ /* 0x000fe20000010004 */
[----:B------:R-:W-:Y:S02]  /*03a0*/  FADD.FTZ R6, |R2|, -RZ ;  /* 0x800000ff02067221 */ /* 0x000fe40000010200 */
[----:B------:R-:W-:Y:S01]  /*03b0*/  IADD3.X R5, R5, R7, R24, P2, P3 ;  /* 0x0000000705057210 */ /* 0x000fe200017e6418 */
[C---:B------:R-:W-:Y:S01]  /*03c0*/  FFMA.FTZ R10, R11.reuse, R4, 0.49999994039535522461 ;  /* 0x3efffffe0b0a7423 */ /* 0x040fe20000010004 */
[----:B------:R-:W-:Y:S01]  /*03d0*/  FADD.FTZ R4, |R20|, -RZ ;  /* 0x800000ff14047221 */ /* 0x000fe20000010200 */
[----:B------:R-:W-:Y:S01]  /*03e0*/  FADD.FTZ R7, |R16|, -RZ ;  /* 0x800000ff10077221 */ /* 0x000fe20000010200 */
[----:B------:R-:W-:Y:S01]  /*03f0*/  FSETP.GEU.AND P3, PT, R6, 0.40999999642372131348, PT ;  /* 0x3ed1eb850600780b */ /* 0x000fe20003f6e000 */
[----:B------:R-:W-:-:S02]  /*0400*/  FMUL R10, R11, R10 ;  /* 0x0000000a0b0a7220 */ /* 0x000fc40000400000 */
[----:B------:R-:W-:Y:S02]  /*0410*/  FSETP.GEU.AND P2, PT, R4, 0.40999999642372131348, PT ;  /* 0x3ed1eb850400780b */ /* 0x000fe40003f4e000 */
[----:B------:R-:W-:Y:S01]  /*0420*/  FSETP.GEU.AND P4, PT, R7, 0.40999999642372131348, PT ;  /* 0x3ed1eb850700780b */ /* 0x000fe20003f8e000 */
[----:B------:R-:W-:Y:S01]  /*0430*/  FFMA.FTZ R11, R11, R10, R11 ;  /* 0x0000000a0b0b7223 */ /* 0x000fe2000001000b */
[----:B--2---:R-:W-:Y:S01]  /*0440*/  FSEL R17, R17, RZ, P2 ;  /* 0x000000ff11117208 */ /* 0x004fe20001000000 */
[C---:B---3--:R-:W-:Y:S01]  /*0450*/  FADD R13, R18.reuse, -1 ;  /* 0xbf800000120d7421 */ /* 0x048fe20000000000 */
[----:B------:R-:W-:Y:S02]  /*0460*/  FSEL R3, R3, RZ, P3 ;  /* 0x000000ff03037208 */ /* 0x000fe40001800000 */
[----:B------:R-:W-:Y:S01]  /*0470*/  FSEL R21, R21, RZ, P4 ;  /* 0x000000ff15157208 */ /* 0x000fe20002000000 */
[----:B------:R-:W-:Y:S01]  /*0480*/  FFMA.FTZ R4, -R17, 0.693145751953125, R20 ;  /* 0x3f31720011047823 */ /* 0x000fe20000010114 */
[----:B------:R-:W-:Y:S01]  /*0490*/  FFMA.FTZ R18, R18, R11, R13 ;  /* 0x0000000b12127223 */ /* 0x000fe2000001000d */
[----:B------:R-:W-:Y:S01]  /*04a0*/  FFMA.FTZ R6, -R3, 0.693145751953125, R2 ;  /* 0x3f31720003067823 */ /* 0x000fe20000010102 */
[C---:B------:R-:W-:Y:S01]  /*04b0*/  FSETP.NEU.AND P2, PT, R17.reuse, 128, PT ;  /* 0x430000001100780b */ /* 0x040fe20003f4d000 */
[----:B------:R-:W-:Y:S01]  /*04c0*/  FFMA.FTZ R11, -R17, 1.428606765330187045e-06, R4 ;  /* 0x35bfbe8e110b7823 */ /* 0x000fe20000010104 */
[----:B------:R-:W-:Y:S01]  /*04d0*/  FFMA.FTZ R4, -R21, 0.693145751953125, R16 ;  /* 0x3f31720015047823 */ /* 0x000fe20000010110 */
[----:B------:R-:W-:Y:S01]  /*04e0*/  FFMA.FTZ R7, -R3, 1.428606765330187045e-06, R6 ;  /* 0x35bfbe8e03077823 */ /* 0x000fe20000010106 */
[----:B------:R-:W-:Y:S01]  /*04f0*/  FSETP.NEU.AND P4, PT, R21, 128, PT ;  /* 0x430000001500780b */ /* 0x000fe20003f8d000 */
[-C--:B------:R-:W-:Y:S01]  /*0500*/  FFMA.FTZ R10, R11, R14.reuse, 0.0083824126049876213074 ;  /* 0x3c0956630b0a7423 */ /* 0x080fe2000001000e */
[----:B------:R-:W-:Y:S01]  /*0510*/  FFMA.FTZ R19, -R21, 1.428606765330187045e-06, R4 ;  /* 0x35bfbe8e15137823 */ /* 0x000fe20000010104 */
[----:B------:R-:W-:Y:S01]  /*0520*/  FSEL R13, R17, 127, P2 ;  /* 0x42fe0000110d7808 */ /* 0x000fe20001000000 */
[----:B------:R-:W-:Y:S01]  /*0530*/  FFMA.FTZ R6, R7, R14, 0.0083824126049876213074 ;  /* 0x3c09566307067423 */ /* 0x000fe2000001000e */
[----:B------:R-:W-:Y:S01]  /*0540*/  FFMA.FTZ R10, R11, R10, 0.041667830199003219604 ;  /* 0x3d2aabe30b0a7423 */ /* 0x000fe2000001000a */
[----:B------:R-:W-:Y:S01]  /*0550*/  FFMA.FTZ R4, R19, R14, 0.0083824126049876213074 ;  /* 0x3c09566313047423 */ /* 0x000fe2000001000e */
[----:B------:R-:W-:Y:S01]  /*0560*/  FSEL R21, R21, 127, P4 ;  /* 0x42fe000015157808 */ /* 0x000fe20002000000 */
[----:B------:R-:W-:Y:S01]  /*0570*/  FFMA.FTZ R6, R7, R6, 0.041667830199003219604 ;  /* 0x3d2aabe307067423 */ /* 0x000fe20000010006 */
[----:B------:R-:W1:Y:S01]  /*0580*/  MUFU.EX2 R13, R13 ;  /* 0x0000000d000d7308 */ /* 0x000e620000000800 */
[----:B------:R-:W-:Y:S01]  /*0590*/  FSETP.NEU.AND P3, PT, R3, 128, PT ;  /* 0x430000000300780b */ /* 0x000fe20003f6d000 */
[----:B------:R-:W-:Y:S01]  /*05a0*/  FFMA.FTZ R10, R11, R10, 0.16666397452354431152 ;  /* 0x3e2aa9f60b0a7423 */ /* 0x000fe2000001000a */
[----:B------:R-:W-:Y:S01]  /*05b0*/  FFMA.FTZ R4, R19, R4, 0.041667830199003219604 ;  /* 0x3d2aabe313047423 */ /* 0x000fe20000010004 */
[----:B------:R-:W-:Y:S01]  /*05c0*/  FFMA.FTZ R6, R7, R6, 0.16666397452354431152 ;  /* 0x3e2aa9f607067423 */ /* 0x000fe20000010006 */
[----:B------:R-:W-:Y:S01]  /*05d0*/  FSEL R3, R3, 127, P3 ;  /* 0x42fe000003037808 */ /* 0x000fe20001800000 */
[----:B------:R-:W-:Y:S01]  /*05e0*/  FFMA.FTZ R10, R11, R10, 0.49999994039535522461 ;  /* 0x3efffffe0b0a7423 */ /* 0x000fe2000001000a */
[----:B------:R-:W-:Y:S01]  /*05f0*/  FFMA.FTZ R4, R19, R4, 0.16666397452354431152 ;  /* 0x3e2aa9f613047423 */ /* 0x000fe20000010004 */
[----:B------:R-:W2:Y:S01]  /*0600*/  MUFU.EX2 R24, R21 ;  /* 0x0000001500187308 */ /* 0x000ea20000000800 */
[----:B------:R-:W-:Y:S01]  /*0610*/  FFMA.FTZ R6, R7, R6, 0.49999994039535522461 ;  /* 0x3efffffe07067423 */ /* 0x000fe20000010006 */
[----:B------:R-:W-:Y:S01]  /*0620*/  FMUL R26, R11, R10 ;  /* 0x0000000a0b1a7220 */ /* 0x000fe20000400000 */
[----:B------:R-:W-:-:S02]  /*0630*/  FFMA.FTZ R4, R19, R4, 0.49999994039535522461 ;  /* 0x3efffffe13047423 */ /* 0x000fc40000010004 */
[----:B------:R-:W-:Y:S01]  /*0640*/  FMUL R10, R7, R6 ;  /* 0x00000006070a7220 */ /* 0x000fe20000400000 */
[----:B------:R-:W-:Y:S01]  /*0650*/  FFMA.FTZ R26, R11, R26, R11 ;  /* 0x0000001a0b1a7223 */ /* 0x000fe2000001000b */
[----:B------:R-:W-:Y:S01]  /*0660*/  FMUL R6, R19, R4 ;  /* 0x0000000413067220 */ /* 0x000fe20000400000 */
[----:B------:R-:W3:Y:S01]  /*0670*/  MUFU.EX2 R25, R3 ;  /* 0x0000000300197308 */ /* 0x000ee20000000800 */
[----:B------:R-:W-:Y:S01]  /*0680*/  FFMA.FTZ R4, R7, R10, R7 ;  /* 0x0000000a07047223 */ /* 0x000fe20000010007 */
[----:B-1----:R-:W-:Y:S01]  /*0690*/  FADD R10, R13, -1 ;  /* 0xbf8000000d0a7421 */ /* 0x002fe20000000000 */
[----:B------:R-:W-:-:S03]  /*06a0*/  FFMA.FTZ R19, R19, R6, R19 ;  /* 0x0000000613137223 */ /* 0x000fc60000010013 */
[----:B------:R-:W-:Y:S01]  /*06b0*/  FFMA.FTZ R13, R13, R26, R10 ;  /* 0x0000001a0d0d7223 */ /* 0x000fe2000001000a */
[----:B--2---:R-:W-:Y:S01]  /*06c0*/  FADD R7, R24, -1 ;  /* 0xbf80000018077421 */ /* 0x004fe20000000000 */
[----:B------:R-:W-:-:S03]  /*06d0*/  LEA R10, P5, R0, UR6, 0x2 ;  /* 0x00000006000a7c11 */ /* 0x000fc6000f8a10ff */
[----:B------:R-:W-:Y:S01]  /*06e0*/  FFMA.FTZ R24, R24, R19, R7 ;  /* 0x0000001318187223 */ /* 0x000fe20000010007 */
[----:B------:R-:W-:Y:S01]  /*06f0*/  VIADD R19, R23, 0x200 ;  /* 0x0000020017137836 */ /* 0x000fe20000000000 */
[----:B------:R-:W-:Y:S01]  /*0700*/  LEA.HI.X R11, R0, UR7, R5, 0x2, P5 ;  /* 0x00000007000b7c11 */ /* 0x000fe2000a8f1405 */
[----:B---3--:R-:W-:Y:S01]  /*0710*/  FADD R6, R25, -1 ;  /* 0xbf80000019067421 */ /* 0x008fe20000000000 */
[----:B------:R-:W-:Y:S02]  /*0720*/  FSEL R15, R15, 127, P6 ;  /* 0x42fe00000f0f7808 */ /* 0x000fe40003000000 */
[----:B------:R-:W-:Y:S01]  /*0730*/  FSETP.NEU.AND P5, PT, R22, RZ, PT ;  /* 0x000000ff1600720b */ /* 0x000fe20003fad000 */
[----:B------:R-:W-:Y:S01]  /*0740*/  FFMA.FTZ R25, R25, R4, R6 ;  /* 0x0000000419197223 */ /* 0x000fe20000010006 */
[----:B------:R-:W-:Y:S01]  /*0750*/  LEA.HI R26, R12, R19, RZ, 0xf ;  /* 0x000000130c1a7211 */ /* 0x000fe200078f78ff */
[----:B------:R-:W-:Y:S01]  /*0760*/  @!P6 FADD R18, R18, R18 ;  /* 0x000000121212e221 */ /* 0x000fe20000000000 */
[----:B------:R-:W-:-:S02]  /*0770*/  CS2R R4, SRZ ;  /* 0x0000000000047805 */ /* 0x000fc4000001ff00 */
[----:B------:R-:W-:Y:S02]  /*0780*/  CS2R R6, SRZ ;  /* 0x0000000000067805 */ /* 0x000fe4000001ff00 */
[C---:B------:R-:W-:Y:S02]  /*0790*/  FSETP.GT.AND P6, PT, R15.reuse, 128, PT ;  /* 0x430000000f00780b */ /* 0x040fe40003fc4000 */
[----:B------:R-:W-:Y:S02]  /*07a0*/  SHF.R.S32.HI R0, RZ, 0xf, R26 ;  /* 0x0000000fff007819 */ /* 0x000fe4000001141a */
[----:B------:R-:W-:Y:S01]  /*07b0*/  FSEL R18, R18, +INF , !P6 ;  /* 0x7f80000012127808 */ /* 0x000fe20007000000 */
[----:B------:R1:W2:Y:S01]  /*07c0*/  @P0 LDG.E.128 R4, desc[UR4][R10.64+-0x400000] ;  /* 0xc00000040a040981 */ /* 0x0002a2000c1e1d00 */
[----:B------:R-:W-:Y:S01]  /*07d0*/  FSETP.GEU.AND P6, PT, R15, -25, PT ;  /* 0xc1c800000f00780b */ /* 0x000fe20003fce000 */
[----:B------:R-:W-:Y:S01]  /*07e0*/  FADD R15, R22, R22 ;  /* 0x00000016160f7221 */ /* 0x000fe20000000000 */
[----:B------:R-:W-:Y:S01]  /*07f0*/  LEA.HI R27, R0, R0, RZ, 0x6 ;  /* 0x00000000001b7211 */ /* 0x000fe200078f30ff */
[----:B------:R-:W-:Y:S01]  /*0800*/  @!P2 FADD R13, R13, R13 ;  /* 0x0000000d0d0da221 */ /* 0x000fe20000000000 */
[----:B------:R-:W-:-:S02]  /*0810*/  LEA.HI R12, R12, R19, RZ, 0x15 ;  /* 0x000000130c0c7211 */ /* 0x000fc400078fa8ff */
[----:B------:R-:W-:Y:S02]  /*0820*/  @P5 FSEL R15, R18, -1, P6 ;  /* 0xbf800000120f5808 */ /* 0x000fe40003000000 */
[----:B------:R-:W-:Y:S01]  /*0830*/  LOP3.LUT R27, R27, 0xffffffc0, RZ, 0xc0, !PT ;  /* 0xffffffc01b1b7812 */ /* 0x000fe200078ec0ff */
[----:B-1----:R-:W-:Y:S01]  /*0840*/  VIADD R11, R23, 0x200 ;  /* 0x00000200170b7836 */ /* 0x002fe20000000000 */
[----:B------:R-:W-:Y:S02]  /*0850*/  LOP3.LUT R10, R26, 0xffff8000, RZ, 0xc0, !PT ;  /* 0xffff80001a0a7812 */ /* 0x000fe400078ec0ff */
[----:B------:R-:W-:Y:S01]  /*0860*/  FSETP.NEU.AND P5, PT, R20, RZ, PT ;  /* 0x000000ff1400720b */ /* 0x000fe20003fad000 */
[----:B------:R-:W-:Y:S01]  /*0870*/  IMAD.IADD R0, R0, 0x1, -R27 ;  /* 0x0000000100007824 */ /* 0x000fe200078e0a1b */
[----:B------:R-:W-:Y:S01]  /*0880*/  FSEL R17, R17, 127, P2 ;  /* 0x42fe000011117808 */ /* 0x000fe20001000000 */
[----:B------:R-:W-:Y:S01]  /*0890*/  IMAD.IADD R10, R11, 0x1, -R10 ;  /* 0x000000010b0a7824 */ /* 0x000fe200078e0a0a */
[----:B------:R-:W-:Y:S01]  /*08a0*/  SHF.R.S32.HI R11, RZ, 0x15, R12 ;  /* 0x00000015ff0b7819 */ /* 0x000fe2000001140c */
[----:B------:R-:W-:Y:S01]  /*08b0*/  IMAD.SHL.U32 R18, R0, 0x8000, RZ ;  /* 0x0000800000127824 */ /* 0x000fe200078e00ff */
[----:B------:R-:W-:-:S02]  /*08c0*/  FSETP.GT.AND P2, PT, R17, 128, PT ;  /* 0x430000001100780b */ /* 0x000fc40003f44000 */
[----:B------:R-:W-:Y:S01]  /*08d0*/  LOP3.LUT R12, R12, 0xffe00000, RZ, 0xc0, !PT ;  /* 0xffe000000c0c7812 */ /* 0x000fe200078ec0ff */
[----:B------:R-:W-:Y:S01]  /*08e0*/  IMAD.SHL.U32 R11, R11, 0x100000, RZ ;  /* 0x001000000b0b7824 */ /* 0x000fe200078e00ff */
[----:B------:R-:W-:Y:S01]  /*08f0*/  FSETP.GEU.AND P6, PT, R17, -25, PT ;  /* 0xc1c800001100780b */ /* 0x000fe20003fce000 */
[----:B------:R-:W-:Y:S01]  /*0900*/  FADD R17, R20, R20 ;  /* 0x0000001414117221 */ /* 0x000fe20000000000 */
[----:B------:R-:W-:Y:S02]  /*0910*/  FSEL R13, R13, +INF , !P2 ;  /* 0x7f8000000d0d7808 */ /* 0x000fe40005000000 */
[----:B------:R-:W-:Y:S02]  /*0920*/  IADD3 R19, R11, R19, -R12 ;  /* 0x000000130b137210 */ /* 0x000fe40007ffe80c */
[----:B------:R-:W-:Y:S02]  /*0930*/  @P5 FSEL R17, R13, -1, P6 ;  /* 0xbf8000000d115808 */ /* 0x000fe40003000000 */
[----:B------:R-:W-:-:S02]  /*0940*/  ISETP.GE.AND P2, PT, R0, 0x20, PT ;  /* 0x000000200000780c */ /* 0x000fc40003f46270 */
[--C-:B------:R-:W-:Y:S02]  /*0950*/  IADD3 R12, P5, P6, R18, R10, R11.reuse ;  /* 0x0000000a120c7210 */ /* 0x100fe40007ebe00b */
[----:B------:R-:W-:Y:S02]  /*0960*/  SHF.R.S32.HI R26, RZ, 0x1f, R11 ;  /* 0x0000001fff1a7819 */ /* 0x000fe4000001140b */
[----:B------:R-:W-:Y:S02]  /*0970*/  SHF.R.S32.HI R10, RZ, 0x1f, R10 ;  /* 0x0000001fff0a7819 */ /* 0x000fe4000001140a */
[----:B------:R-:W-:Y:S01]  /*0980*/  SHF.R.S32.HI R13, RZ, 0x1f, R18 ;  /* 0x0000001fff0d7819 */ /* 0x000fe20000011412 */
[----:B------:R-:W-:Y:S01]  /*0990*/  IMAD.WIDE R18, R19, 0x4, R8 ;  /* 0x0000000413127825 */ /* 0x000fe200078e0208 */
[----:B------:R-:W-:Y:S02]  /*09a0*/  CS2R R8, SRZ ;  /* 0x0000000000087805 */ /* 0x000fe4000001ff00 */
[----:B------:R-:W-:-:S02]  /*09b0*/  IADD3.X R13, R13, R10, R26, P5, P6 ;  /* 0x0000000a0d0d7210 */ /* 0x000fc40002fec41a */
[----:B------:R-:W-:-:S06]  /*09c0*/  CS2R R10, SRZ ;  /* 0x00000000000a7805 */ /* 0x000fcc000001ff00 */
[----:B------:R-:W3:Y:S01]  /*09d0*/  @!P2 LDG.E.128 R8, desc[UR4][R18.64] ;  /* 0x000000041208a981 */ /* 0x000ee2000c1e1d00 */
[----:B------:R-:W-:Y:S01]  /*09e0*/  FSETP.NEU.AND P5, PT, R2, RZ, PT ;  /* 0x000000ff0200720b */ /* 0x000fe20003fad000 */
[----:B------:R-:W-:Y:S01]  /*09f0*/  @!P3 FADD R25, R25, R25 ;  /* 0x000000191919b221 */ /* 0x000fe20000000000 */
[----:B------:R-:W-:Y:S01]  /*0a00*/  FSETP.GT.AND P3, PT, R3, 128, PT ;  /* 0x430000000300780b */ /* 0x000fe20003f64000 */
[----:B------:R-:W-:-:S03]  /*0a10*/  @!P4 FADD R24, R24, R24 ;  /* 0x000000181818c221 */ /* 0x000fc60000000000 */
[----:B------:R-:W-:Y:S02]  /*0a20*/  FSEL R25, R25, +INF , !P3 ;  /* 0x7f80000019197808 */ /* 0x000fe40005800000 */
[----:B---3--:R-:W-:Y:S02]  /*0a30*/  SEL R8, R8, RZ, !P2 ;  /* 0x000000ff08087207 */ /* 0x008fe40005000000 */
[----:B------:R-:W-:Y:S02]  /*0a40*/  SEL R9, R9, RZ, !P2 ;  /* 0x000000ff09097207 */ /* 0x000fe40005000000 */
[----:B------:R-:W-:Y:S01]  /*0a50*/  SEL R10, R10, RZ, !P2 ;  /* 0x000000ff0a0a7207 */ /* 0x000fe20005000000 */
[C---:B------:R-:W-:Y:S01]  /*0a60*/  FMUL R26, R8.reuse, 1.4426950216293334961 ;  /* 0x3fb8aa3b081a7820 */ /* 0x040fe20000400000 */
[----:B------:R-:W-:Y:S01]  /*0a70*/  FADD.FTZ R27, |R8|, -RZ ;  /* 0x800000ff081b7221 */ /* 0x000fe20000010200 */
[----:B------:R-:W-:-:S04]  /*0a80*/  SEL R11, R11, RZ, !P2 ;  /* 0x000000ff0b0b7207 */ /* 0x000fc80005000000 */
[----:B------:R-:W1:Y:S01]  /*0a90*/  FRND R26, R26 ;  /* 0x0000001a001a7307 */ /* 0x000e620000201000 */
[----:B------:R-:W-:-:S04]  /*0aa0*/  FSETP.GEU.AND P6, PT, R27, 0.40999999642372131348, PT ;  /* 0x3ed1eb851b00780b */ /* 0x000fc80003fce000 */
[----:B-1----:R-:W-:Y:S02]  /*0ab0*/  FSEL R27, R26, RZ, P6 ;  /* 0x000000ff1a1b7208 */ /* 0x002fe40003000000 */
[----:B------:R-:W-:Y:S01]  /*0ac0*/  FSETP.GEU.AND P6, PT, R3, -25, PT ;  /* 0xc1c800000300780b */ /* 0x000fe20003fce000 */
[----:B------:R-:W-:Y:S01]  /*0ad0*/  FADD R3, R2, R2 ;  /* 0x0000000202037221 */ /* 0x000fe20000000000 */
[C---:B------:R-:W-:Y:S01]  /*0ae0*/  FSETP.NEU.AND P3, PT, R27.reuse, 128, PT ;  /* 0x430000001b00780b */ /* 0x040fe20003f6d000 */
[----:B------:R-:W-:Y:S01]  /*0af0*/  FFMA.FTZ R18, -R27, 0.693145751953125, R8 ;  /* 0x3f3172001b127823 */ /* 0x000fe20000010108 */
[----:B------:R-:W-:Y:S02]  /*0b00*/  @P5 FSEL R3, R25, -1, P6 ;  /* 0xbf80000019035808 */ /* 0x000fe40003000000 */
[----:B------:R-:W-:Y:S01]  /*0b10*/  FSETP.GT.AND P6, PT, R21, 128, PT ;  /* 0x430000001500780b */ /* 0x000fe20003fc4000 */
[----:B------:R-:W-:Y:S01]  /*0b20*/  FFMA.FTZ R19, -R27, 1.428606765330187045e-06, R18 ;  /* 0x35bfbe8e1b137823 */ /* 0x000fe20000010112 */
[----:B------:R-:W-:-:S03]  /*0b30*/  FSETP.NEU.AND P5, PT, R16, RZ, PT ;  /* 0x000000ff1000720b */ /* 0x000fc60003fad000 */
[----:B------:R-:W-:-:S04]  /*0b40*/  FFMA.FTZ R18, R19, R14, 0.0083824126049876213074 ;  /* 0x3c09566313127423 */ /* 0x000fc8000001000e */
[----:B------:R-:W-:Y:S01]  /*0b50*/  FFMA.FTZ R26, R19, R18, 0.041667830199003219604 ;  /* 0x3d2aabe3131a7423 */ /* 0x000fe20000010012 */
[----:B------:R-:W-:Y:S02]  /*0b60*/  FSEL R18, R27, 127, P3 ;  /* 0x42fe00001b127808 */ /* 0x000fe40001800000 */
[----:B------:R-:W-:Y:S01]  /*0b70*/  FSEL R27, R24, +INF , !P6 ;  /* 0x7f800000181b7808 */ /* 0x000fe20007000000 */
[----:B------:R-:W-:Y:S01]  /*0b80*/  FFMA.FTZ R26, R19, R26, 0.16666397452354431152 ;  /* 0x3e2aa9f6131a7423 */ /* 0x000fe2000001001a */
[----:B------:R-:W1:Y:S01]  /*0b90*/  MUFU.EX2 R25, R18 ;  /* 0x0000001200197308 */ /* 0x000e620000000800 */
[----:B------:R-:W-:Y:S02]  /*0ba0*/  FSETP.GEU.AND P6, PT, R21, -25, PT ;  /* 0xc1c800001500780b */ /* 0x000fe40003fce000 */
[----:B------:R-:W-:-:S04]  /*0bb0*/  FFMA.FTZ R26, R19, R26, 0.49999994039535522461 ;  /* 0x3efffffe131a7423 */ /* 0x000fc8000001001a */
[----:B------:R-:W-:-:S04]  /*0bc0*/  FMUL R26, R19, R26 ;  /* 0x0000001a131a7220 */ /* 0x000fc80000400000 */
[----:B------:R-:W-:Y:S01]  /*0bd0*/  FFMA.FTZ R26, R19, R26, R19 ;  /* 0x0000001a131a7223 */ /* 0x000fe20000010013 */
[----:B------:R-:W-:Y:S01]  /*0be0*/  FADD.FTZ R19, |R9|, -RZ ;  /* 0x800000ff09137221 */ /* 0x000fe20000010200 */
[----:B-1----:R-:W-:-:S04]  /*0bf0*/  FADD R28, R25, -1 ;  /* 0xbf800000191c7421 */ /* 0x002fc80000000000 */
[----:B------:R-:W-:Y:S01]  /*0c00*/  FSETP.GEU.AND P4, PT, R19, 0.40999999642372131348, PT ;  /* 0x3ed1eb851300780b */ /* 0x000fe20003f8e000 */
[----:B------:R-:W-:Y:S01]  /*0c10*/  FADD R19, R16, R16 ;  /* 0x0000001010137221 */ /* 0x000fe20000000000 */
[----:B------:R-:W-:Y:S01]  /*0c20*/  FFMA.FTZ R25, R25, R26, R28 ;  /* 0x0000001a19197223 */ /* 0x000fe2000001001c */
[----:B------:R-:W-:Y:S01]  /*0c30*/  FMUL R26, R9, 1.4426950216293334961 ;  /* 0x3fb8aa3b091a7820 */ /* 0x000fe20000400000 */
[----:B------:R-:W-:Y:S02]  /*0c40*/  @P5 FSEL R19, R27, -1, P6 ;  /* 0xbf8000001b135808 */ /* 0x000fe40003000000 */
[----:B------:R-:W-:Y:S01]  /*0c50*/  FSETP.NEU.AND P6, PT, R8, RZ, PT ;  /* 0x000000ff0800720b */ /* 0x000fe20003fcd000 */
[----:B------:R-:W-:Y:S01]  /*0c60*/  @!P3 FADD R25, R25, R25 ;  /* 0x000000191919b221 */ /* 0x000fe20000000000 */
[----:B------:R-:W-:Y:S01]  /*0c70*/  FSETP.GT.AND P3, PT, R18, 128, PT ;  /* 0x430000001200780b */ /* 0x000fe20003f64000 */
[----:B------:R-:W1:Y:S03]  /*0c80*/  FRND R26, R26 ;  /* 0x0000001a001a7307 */ /* 0x000e660000201000 */
[----:B------:R-:W-:-:S02]  /*0c90*/  FSEL R27, R25, +INF , !P3 ;  /* 0x7f800000191b7808 */ /* 0x000fc40005800000 */
[----:B------:R-:W-:Y:S02]  /*0ca0*/  ISETP.GT.AND P3, PT, R0, 0x1f, PT ;  /* 0x0000001f0000780c */ /* 0x000fe40003f64270 */
[----:B-1----:R-:W-:Y:S02]  /*0cb0*/  FSEL R24, R26, RZ, P4 ;  /* 0x000000ff1a187208 */ /* 0x002fe40002000000 */
[----:B------:R-:W-:Y:S02]  /*0cc0*/  FSETP.GT.AND P4, PT, R20, RZ, PT ;  /* 0x000000ff1400720b */ /* 0x000fe40003f84000 */
[C---:B------:R-:W-:Y:S01]  /*0cd0*/  FSETP.NEU.AND P5, PT, R24.reuse, 128, PT ;  /* 0x430000001800780b */ /* 0x040fe20003fad000 */
[----:B------:R-:W-:Y:S01]  /*0ce0*/  FFMA.FTZ R21, -R24, 0.693145751953125, R9 ;  /* 0x3f31720018157823 */ /* 0x000fe20000010109 */
[----:B------:R-:W-:-:S03]  /*0cf0*/  FSEL R20, R20, R17, P4 ;  /* 0x0000001114147208 */ /* 0x000fc60002000000 */
[C---:B------:R-:W-:Y:S01]  /*0d00*/  FFMA.FTZ R21, -R24.reuse, 1.428606765330187045e-06, R21 ;  /* 0x35bfbe8e18157823 */ /* 0x040fe20000010115 */
[----:B------:R-:W-:-:S03]  /*0d10*/  FSEL R24, R24, 127, P5 ;  /* 0x42fe000018187808 */ /* 0x000fc60002800000 */
[----:B------:R-:W-:-:S04]  /*0d20*/  FFMA.FTZ R26, R21, R14, 0.0083824126049876213074 ;  /* 0x3c095663151a7423 */ /* 0x000fc8000001000e */
[----:B------:R-:W-:-:S04]  /*0d30*/  FFMA.FTZ R26, R21, R26, 0.041667830199003219604 ;  /* 0x3d2aabe3151a7423 */ /* 0x000fc8000001001a */
[C---:B------:R-:W-:Y:S02]  /*0d40*/  FFMA.FTZ R28, R21.reuse, R26, 0.16666397452354431152 ;  /* 0x3e2aa9f6151c7423 */ /* 0x040fe4000001001a */
[----:B------:R-:W1:Y:S02]  /*0d50*/  MUFU.EX2 R26, R24 ;  /* 0x00000018001a7308 */ /* 0x000e640000000800 */
[----:B------:R-:W-:-:S04]  /*0d60*/  FFMA.FTZ R28, R21, R28, 0.49999994039535522461 ;  /* 0x3efffffe151c7423 */ /* 0x000fc8000001001c */
[----:B------:R-:W-:-:S04]  /*0d70*/  FMUL R28, R21, R28 ;  /* 0x0000001c151c7220 */ /* 0x000fc80000400000 */
[----:B------:R-:W-:Y:S01]  /*0d80*/  FFMA.FTZ R21, R21, R28, R21 ;  /* 0x0000001c15157223 */ /* 0x000fe20000010015 */
[----:B-1----:R-:W-:-:S04]  /*0d90*/  FADD R17, R26, -1 ;  /* 0xbf8000001a117421 */ /* 0x002fc80000000000 */
[----:B------:R-:W-:Y:S01]  /*0da0*/  FFMA.FTZ R26, R26, R21, R17 ;  /* 0x000000151a1a7223 */ /* 0x000fe20000010011 */
[C---:B------:R-:W-:Y:S01]  /*0db0*/  FMUL R17, R10.reuse, 1.4426950216293334961 ;  /* 0x3fb8aa3b0a117820 */ /* 0x040fe20000400000 */
[----:B------:R-:W-:Y:S02]  /*0dc0*/  FADD.FTZ R21, |R10|, -RZ ;  /* 0x800000ff0a157221 */ /* 0x000fe40000010200 */
[----:B------:R-:W-:-:S03]  /*0dd0*/  @!P5 FADD R26, R26, R26 ;  /* 0x0000001a1a1ad221 */ /* 0x000fc60000000000 */
[----:B------:R-:W1:Y:S01]  /*0de0*/  FRND R17, R17 ;  /* 0x0000001100117307 */ /* 0x000e620000201000 */
[----:B------:R-:W-:-:S04]  /*0df0*/  FSETP.GEU.AND P4, PT, R21, 0.40999999642372131348, PT ;  /* 0x3ed1eb851500780b */ /* 0x000fc80003f8e000 */
[----:B-1----:R-:W-:Y:S01]  /*0e00*/  FSEL R21, R17, RZ, P4 ;  /* 0x000000ff11157208 */ /* 0x002fe20002000000 */
[----:B------:R-:W-:Y:S01]  /*0e10*/  FADD R17, R8, R8 ;  /* 0x0000000808117221 */ /* 0x000fe20000000000 */
[----:B------:R-:W-:-:S03]  /*0e20*/  FSETP.GEU.AND P4, PT, R18, -25, PT ;  /* 0xc1c800001200780b */ /* 0x000fc60003f8e000 */
[----:B------:R-:W-:Y:S01]  /*0e30*/  FFMA.FTZ R0, -R21, 0.693145751953125, R10 ;  /* 0x3f31720015007823 */ /* 0x000fe2000001010a */
[----:B------:R-:W-:Y:S02]  /*0e40*/  @P6 FSEL R17, R27, -1, P4 ;  /* 0xbf8000001b116808 */ /* 0x000fe40002000000 */
[C---:B------:R-:W-:Y:S01]  /*0e50*/  FSETP.NEU.AND P4, PT, R21.reuse, 128, PT ;  /* 0x430000001500780b */ /* 0x040fe20003f8d000 */
[C---:B------:R-:W-:Y:S01]  /*0e60*/  FFMA.FTZ R25, -R21.reuse, 1.428606765330187045e-06, R0 ;  /* 0x35bfbe8e15197823 */ /* 0x040fe20000010100 */
[----:B------:R-:W-:Y:S02]  /*0e70*/  FSETP.GT.AND P6, PT, R24, 128, PT ;  /* 0x430000001800780b */ /* 0x000fe40003fc4000 */
[----:B------:R-:W-:Y:S01]  /*0e80*/  FSEL R21, R21, 127, P4 ;  /* 0x42fe000015157808 */ /* 0x000fe20002000000 */
[C---:B------:R-:W-:Y:S01]  /*0e90*/  FFMA.FTZ R0, R25.reuse, R14, 0.0083824126049876213074 ;  /* 0x3c09566319007423 */ /* 0x040fe2000001000e */
[----:B------:R-:W-:Y:S02]  /*0ea0*/  FSEL R26, R26, +INF , !P6 ;  /* 0x7f8000001a1a7808 */ /* 0x000fe40007000000 */
[----:B------:R-:W1:Y:S01]  /*0eb0*/  MUFU.EX2 R27, R21 ;  /* 0x00000015001b7308 */ /* 0x000e620000000800 */
[----:B------:R-:W-:Y:S01]  /*0ec0*/  FFMA.FTZ R0, R25, R0, 0.041667830199003219604 ;  /* 0x3d2aabe319007423 */ /* 0x000fe20000010000 */
[----:B------:R-:W-:-:S03]  /*0ed0*/  FSETP.NEU.AND P6, PT, R9, RZ, PT ;  /* 0x000000ff0900720b */ /* 0x000fc60003fcd000 */
[----:B------:R-:W-:-:S04]  /*0ee0*/  FFMA.FTZ R0, R25, R0, 0.16666397452354431152 ;  /* 0x3e2aa9f619007423 */ /* 0x000fc80000010000 */
[----:B------:R-:W-:-:S04]  /*0ef0*/  FFMA.FTZ R0, R25, R0, 0.49999994039535522461 ;  /* 0x3efffffe19007423 */ /* 0x000fc80000010000 */
[----:B------:R-:W-:Y:S01]  /*0f00*/  FMUL R0, R25, R0 ;  /* 0x0000000019007220 */ /* 0x000fe20000400000 */
[----:B-1----:R-:W-:-:S03]  /*0f10*/  FADD R18, R27, -1 ;  /* 0xbf8000001b127421 */ /* 0x002fc60000000000 */
[----:B------:R-:W-:Y:S01]  /*0f20*/  FFMA.FTZ R0, R25, R0, R25 ;  /* 0x0000000019007223 */ /* 0x000fe20000010019 */
[----:B------:R-:W-:-:S03]  /*0f30*/  FMUL R25, R11, 1.4426950216293334961 ;  /* 0x3fb8aa3b0b197820 */ /* 0x000fc60000400000 */
[----:B------:R-:W-:Y:S01]  /*0f40*/  FFMA.FTZ R27, R27, R0, R18 ;  /* 0x000000001b1b7223 */ /* 0x000fe20000010012 */
[----:B------:R-:W-:Y:S01]  /*0f50*/  FADD.FTZ R0, |R11|, -RZ ;  /* 0x800000ff0b007221 */ /* 0x000fe20000010200 */
[----:B------:R-:W1:Y:S04]  /*0f60*/  FRND R18, R25 ;  /* 0x0000001900127307 */ /* 0x000e680000201000 */
[----:B------:R-:W-:Y:S01]  /*0f70*/  FSETP.GEU.AND P5, PT, R0, 0.40999999642372131348, PT ;  /* 0x3ed1eb850000780b */ /* 0x000fe20003fae000 */
[----:B------:R-:W-:-:S03]  /*0f80*/  FADD R0, R9, R9 ;  /* 0x0000000909007221 */ /* 0x000fc60000000000 */
[----:B-1----:R-:W-:Y:S02]  /*0f90*/  FSEL R18, R18, RZ, P5 ;  /* 0x000000ff12127208 */ /* 0x002fe40002800000 */
[----:B------:R-:W-:-:S03]  /*0fa0*/  FSETP.GEU.AND P5, PT, R24, -25, PT ;  /* 0xc1c800001800780b */ /* 0x000fc60003fae000 */
[----:B------:R-:W-:Y:S01]  /*0fb0*/  FFMA.FTZ R29, -R18, 0.693145751953125, R11 ;  /* 0x3f317200121d7823 */ /* 0x000fe2000001010b */
[----:B------:R-:W-:Y:S02]  /*0fc0*/  @P6 FSEL R0, R26, -1, P5 ;  /* 0xbf8000001a006808 */ /* 0x000fe40002800000 */
[C---:B------:R-:W-:Y:S01]  /*0fd0*/  FSETP.NEU.AND P5, PT, R18.reuse, 128, PT ;  /* 0x430000001200780b */ /* 0x040fe20003fad000 */
[----:B------:R-:W-:Y:S01]  /*0fe0*/  FFMA.FTZ R29, -R18, 1.428606765330187045e-06, R29 ;  /* 0x35bfbe8e121d7823 */ /* 0x000fe2000001011d */
[----:B------:R-:W-:Y:S02]  /*0ff0*/  FSETP.GT.AND P6, PT, R22, RZ, PT ;  /* 0x000000ff1600720b */ /* 0x000fe40003fc4000 */
[----:B------:R-:W-:Y:S01]  /*1000*/  FSEL R25, R18, 127, P5 ;  /* 0x42fe000012197808 */ /* 0x000fe20002800000 */
[C---:B------:R-:W-:Y:S01]  /*1010*/  FFMA.FTZ R14, R29.reuse, R14, 0.0083824126049876213074 ;  /* 0x3c0956631d0e7423 */ /* 0x040fe2000001000e */
[----:B------:R-:W-:Y:S02]  /*1020*/  FSEL R22, R22, R15, P6 ;  /* 0x0000000f16167208 */ /* 0x000fe40003000000 */
[----:B------:R-:W1:Y:S01]  /*1030*/  MUFU.EX2 R24, R25 ;  /* 0x0000001900187308 */ /* 0x000e620000000800 */
[----:B------:R-:W-:Y:S01]  /*1040*/  FFMA.FTZ R14, R29, R14, 0.041667830199003219604 ;  /* 0x3d2aabe31d0e7423 */ /* 0x000fe2000001000e */
[----:B------:R-:W-:-:S03]  /*1050*/  FSETP.GT.AND P6, PT, R16, RZ, PT ;  /* 0x000000ff1000720b */ /* 0x000fc60003fc4000 */
[C---:B------:R-:W-:Y:S01]  /*1060*/  FFMA.FTZ R14, R29.reuse, R14, 0.16666397452354431152 ;  /* 0x3e2aa9f61d0e7423 */ /* 0x040fe2000001000e */
[----:B------:R-:W-:Y:S02]  /*1070*/  FSEL R16, R16, R19, P6 ;  /* 0x0000001310107208 */ /* 0x000fe40003000000 */
[----:B------:R-:W-:Y:S01]  /*1080*/  LEA R18, P6, R12, UR6, 0x2 ;  /* 0x000000060c127c11 */ /* 0x000fe2000f8c10ff */
[----:B------:R-:W-:-:S03]  /*1090*/  FFMA.FTZ R14, R29, R14, 0.49999994039535522461 ;  /* 0x3efffffe1d0e7423 */ /* 0x000fc6000001000e */
[----:B------:R-:W-:Y:S01]  /*10a0*/  LEA.HI.X R19, R12, UR7, R13, 0x2, P6 ;  /* 0x000000070c137c11 */ /* 0x000fe2000b0f140d */
[C---:B------:R-:W-:Y:S01]  /*10b0*/  FMUL R14, R29.reuse, R14 ;  /* 0x0000000e1d0e7220 */ /* 0x040fe20000400000 */
[----:B------:R-:W-:Y:S01]  /*10c0*/  CS2R R12, SRZ ;  /* 0x00000000000c7805 */ /* 0x000fe2000001ff00 */
[----:B-1----:R-:W-:Y:S02]  /*10d0*/  FADD R15, R24, -1 ;  /* 0xbf800000180f7421 */ /* 0x002fe40000000000 */
[----:B------:R-:W-:-:S04]  /*10e0*/  FFMA.FTZ R29, R29, R14, R29 ;  /* 0x0000000e1d1d7223 */ /* 0x000fc8000001001d */
[----:B------:R-:W-:Y:S01]  /*10f0*/  FFMA.FTZ R24, R24, R29, R15 ;  /* 0x0000001d18187223 */ /* 0x000fe2000001000f */
[----:B------:R-:W-:-:S06]  /*1100*/  CS2R R14, SRZ ;  /* 0x00000000000e7805 */ /* 0x000fcc000001ff00 */
[----:B------:R2:W3:Y:S01]  /*1110*/  @P3 LDG.E.128 R12, desc[UR4][R18.64+-0x400000] ;  /* 0xc0000004120c3981 */ /* 0x0004e2000c1e1d00 */
[----:B------:R-:W-:Y:S01]  /*1120*/  FSETP.GT.AND P6, PT, R2, RZ, PT ;  /* 0x000000ff0200720b */ /* 0x000fe20003fc4000 */
[----:B------:R-:W-:Y:S01]  /*1130*/  @!P4 FADD R27, R27, R27 ;  /* 0x0000001b1b1bc221 */ /* 0x000fe20000000000 */
[----:B------:R-:W-:Y:S01]  /*1140*/  FSETP.GT.AND P4, PT, R21, 128, PT ;  /* 0x430000001500780b */ /* 0x000fe20003f84000 */
[----:B------:R-:W-:Y:S01]  /*1150*/  @!P5 FADD R24, R24, R24 ;  /* 0x000000181818d221 */ /* 0x000fe20000000000 */
[----:B------:R-:W-:Y:S02]  /*1160*/  FSEL R26, R2, R3, P6 ;  /* 0x00000003021a7208 */ /* 0x000fe40003000000 */
[C---:B------:R-:W-:Y:S01]  /*1170*/  FSETP.NEU.AND P6, PT, R10.reuse, RZ, PT ;  /* 0x000000ff0a00720b */ /* 0x040fe20003fcd000 */
[----:B------:R-:W1:Y:S01]  /*1180*/  LDC.64 R2, c[0x0][0x220] ;  /* 0x00008800ff027b82 */ /* 0x000e620000000a00 */
[----:B------:R-:W-:Y:S02]  /*1190*/  FSEL R27, R27, +INF , !P4 ;  /* 0x7f8000001b1b7808 */ /* 0x000fe40006000000 */
[----:B------:R-:W-:Y:S01]  /*11a0*/  FSETP.GEU.AND P4, PT, R21, -25, PT ;  /* 0xc1c800001500780b */ /* 0x000fe20003f8e000 */
[----:B------:R-:W-:Y:S01]  /*11b0*/  FADD R21, R10, R10 ;  /* 0x0000000a0a157221 */ /* 0x000fe20000000000 */
[----:B------:R-:W-:-:S02]  /*11c0*/  FSETP.GT.AND P5, PT, R25, 128, PT ;  /* 0x430000001900780b */ /* 0x000fc40003fa4000 */
[----:B--2---:R-:W-:Y:S02]  /*11d0*/  SEL R19, R4, RZ, P0 ;  /* 0x000000ff04137207 */ /* 0x004fe40000000000 */
[----:B------:R-:W-:Y:S02]  /*11e0*/  SEL R5, R5, RZ, P0 ;  /* 0x000000ff05057207 */ /* 0x000fe40000000000 */
[----:B------:R-:W-:Y:S02]  /*11f0*/  SEL R7, R7, RZ, P0 ;  /* 0x000000ff07077207 */ /* 0x000fe40000000000 */
[----:B------:R-:W-:Y:S02]  /*1200*/  @P6 FSEL R21, R27, -1, P4 ;  /* 0xbf8000001b156808 */ /* 0x000fe40002000000 */
[----:B------:R-:W-:Y:S02]  /*1210*/  FSETP.NEU.AND P4, PT, R11, RZ, PT ;  /* 0x000000ff0b00720b */ /* 0x000fe40003f8d000 */
[----:B------:R-:W-:-:S02]  /*1220*/  SEL R27, R6, RZ, P0 ;  /* 0x000000ff061b7207 */ /* 0x000fc40000000000 */
[----:B------:R-:W-:Y:S02]  /*1230*/  FSETP.GEU.AND P0, PT, R25, -25, PT ;  /* 0xc1c800001900780b */ /* 0x000fe40003f0e000 */
[----:B------:R-:W-:Y:S02]  /*1240*/  FSEL R24, R24, +INF , !P5 ;  /* 0x7f80000018187808 */ /* 0x000fe40006800000 */
[----:B------:R-:W-:Y:S01]  /*1250*/  SEL R5, R20, R5, !P1 ;  /* 0x0000000514057207 */ /* 0x000fe20004800000 */
[----:B-1----:R-:W-:Y:S01]  /*1260*/  IMAD.WIDE R2, R23, 0x4, R2 ;  /* 0x0000000417027825 */ /* 0x002fe200078e0202 */
[----:B------:R-:W-:Y:S02]  /*1270*/  FSEL R24, R24, -1, P0 ;  /* 0xbf80000018187808 */ /* 0x000fe40000000000 */
[----:B------:R-:W-:Y:S01]  /*1280*/  SEL R4, R22, R19, !P1 ;  /* 0x0000001316047207 */ /* 0x000fe20004800000 */
[----:B------:R-:W-:Y:S01]  /*1290*/  @!P4 FADD R24, R11, R11 ;  /* 0x0000000b0b18c221 */ /* 0x000fe20000000000 */
[----:B------:R-:W-:-:S02]  /*12a0*/  SEL R6, R26, R27, !P1 ;  /* 0x0000001b1a067207 */ /* 0x000fc40004800000 */
[----:B------:R-:W-:Y:S02]  /*12b0*/  SEL R7, R16, R7, !P1 ;  /* 0x0000000710077207 */ /* 0x000fe40004800000 */
[----:B------:R-:W-:Y:S02]  /*12c0*/  FSETP.GT.AND P1, PT, R10, RZ, PT ;  /* 0x000000ff0a00720b */ /* 0x000fe40003f24000 */
[C---:B------:R-:W-:Y:S01]  /*12d0*/  FSETP.GT.AND P6, PT, R8.reuse, RZ, PT ;  /* 0x000000ff0800720b */ /* 0x040fe20003fc4000 */
[----:B------:R-:W-:Y:S01]  /*12e0*/  STG.E.128 desc[UR4][R2.64], R4 ;  /* 0x0000000402007986 */ /* 0x000fe2000c101d04 */
[----:B------:R-:W-:Y:S02]  /*12f0*/  FSETP.GT.AND P5, PT, R9, RZ, PT ;  /* 0x000000ff0900720b */ /* 0x000fe40003fa4000 */
[----:B------:R-:W-:Y:S02]  /*1300*/  FSETP.GT.AND P0, PT, R11, RZ, PT ;  /* 0x000000ff0b00720b */ /* 0x000fe40003f04000 */
[----:B------:R-:W-:-:S02]  /*1310*/  FSEL R8, R8, R17, P6 ;  /* 0x0000001108087208 */ /* 0x000fc40003000000 */
[----:B------:R-:W-:Y:S02]  /*1320*/  FSEL R9, R9, R0, P5 ;  /* 0x0000000009097208 */ /* 0x000fe40002800000 */
[----:B------:R-:W-:Y:S02]  /*1330*/  FSEL R10, R10, R21, P1 ;  /* 0x000000150a0a7208 */ /* 0x000fe40000800000 */
[----:B------:R-:W-:Y:S02]  /*1340*/  FSEL R11, R11, R24, P0 ;  /* 0x000000180b0b7208 */ /* 0x000fe40000000000 */
[----:B---3--:R-:W-:Y:S02]  /*1350*/  @P2 SEL R8, R12, RZ, P3 ;  /* 0x000000ff0c082207 */ /* 0x008fe40001800000 */
[----:B------:R-:W-:Y:S02]  /*1360*/  @P2 SEL R9, R13, RZ, P3 ;  /* 0x000000ff0d092207 */ /* 0x000fe40001800000 */
[----:B------:R-:W-:-:S02]  /*1370*/  @P2 SEL R10, R14, RZ, P3 ;  /* 0x000000ff0e0a2207 */ /* 0x000fc40001800000 */
[----:B------:R-:W-:-:S05]  /*1380*/  @P2 SEL R11, R15, RZ, P3 ;  /* 0x000000ff0f0b2207 */ /* 0x000fca0001800000 */
[----:B------:R-:W-:Y:S01]  /*1390*/  STG.E.128 desc[UR4][R2.64+0x800], R8 ;  /* 0x0008000802007986 */ /* 0x000fe2000c101d04 */
[----:B------:R-:W-:Y:S05]  /*13a0*/  EXIT ;  /* 0x000000000000794d */ /* 0x000fea0003800000 */
.L_x_0:
[----:B------:R-:W-:-:S00]  /*13b0*/  BRA `(.L_x_0) ;  /* 0xfffffffc00fc7947 */ /* 0x000fc0000383ffff */
[----:B------:R-:W-:-:S00]  /*13c0*/  NOP ;  /* 0x0000000000007918 */ /* 0x000fc00000000000 */
        /* <DEDUP_REMOVED lines=11> */
.L_x_1:


//--------------------- .nv.global.init           --------------------------
	.section	.nv.global.init,"aw",@progbits
.nv.global.init:
	.type		_$_str,@object
	.size		_$_str,(.L_0 - _$_str)
_$_str:
        /*0000*/ 	.byte	0x5f, 0x5f, 0x43, 0x55, 0x44, 0x41, 0x5f, 0x46, 0x54, 0x5a, 0x00
.L_0:


//--------------------- .nv.constant0.triton_poi_fused_cat_18 --------------------------
	.section	.nv.constant0.triton_poi_fused_cat_18,"a",@progbits
	.sectionflags	@""
	.align	4
.nv.constant0.triton_poi_fused_cat_18:
	.zero		556
